//
// Generated by NVIDIA NVVM Compiler
//
// Compiler Build ID: CL-36424714
// Cuda compilation tools, release 13.0, V13.0.88
// Based on NVVM 20.0.0
//

.version 9.0
.target sm_100
.address_size 64

	// .globl	_Z10use_sharedPf
// _ZZ10use_sharedPfE6sh_arr has been demoted

.visible .entry _Z10use_sharedPf(
	.param .u64 .ptr .align 1 _Z10use_sharedPf_param_0
)
{
	.reg .pred 	%p<9>;
	.reg .b32 	%r<44>;
	.reg .b32 	%f<85>;
	.reg .b64 	%rd<5>;
	// demoted variable
	.shared .align 4 .b8 _ZZ10use_sharedPfE6sh_arr[512];
	ld.param.u64 	%rd2, [_Z10use_sharedPf_param_0];
	cvta.to.global.u64 	%rd3, %rd2;
	mov.u32 	%r23, %tid.x;
	mul.wide.u32 	%rd4, %r23, 4;
	add.s64 	%rd1, %rd3, %rd4;
	ld.global.f32 	%f16, [%rd1];
	shl.b32 	%r24, %r23, 2;
	mov.u32 	%r25, _ZZ10use_sharedPfE6sh_arr;
	add.s32 	%r26, %r25, %r24;
	st.shared.f32 	[%r26], %f16;
	bar.sync 	0;
	add.s32 	%r1, %r23, 1;
	and.b32  	%r2, %r1, 15;
	setp.lt.u32 	%p1, %r23, 15;
	mov.b32 	%r40, 0;
	mov.f32 	%f84, 0f00000000;
	@%p1 bra 	$L__BB0_3;
	and.b32  	%r40, %r1, 2032;
	add.s32 	%r37, %r25, 32;
	neg.s32 	%r38, %r40;
	mov.f32 	%f84, 0f00000000;
$L__BB0_2:
	.pragma "nounroll";
	ld.shared.f32 	%f18, [%r37+-32];
	add.f32 	%f19, %f84, %f18;
	ld.shared.f32 	%f20, [%r37+-28];
	add.f32 	%f21, %f19, %f20;
	ld.shared.f32 	%f22, [%r37+-24];
	add.f32 	%f23, %f21, %f22;
	ld.shared.f32 	%f24, [%r37+-20];
	add.f32 	%f25, %f23, %f24;
	ld.shared.f32 	%f26, [%r37+-16];
	add.f32 	%f27, %f25, %f26;
	ld.shared.f32 	%f28, [%r37+-12];
	add.f32 	%f29, %f27, %f28;
	ld.shared.f32 	%f30, [%r37+-8];
	add.f32 	%f31, %f29, %f30;
	ld.shared.f32 	%f32, [%r37+-4];
	add.f32 	%f33, %f31, %f32;
	ld.shared.f32 	%f34, [%r37];
	add.f32 	%f35, %f33, %f34;
	ld.shared.f32 	%f36, [%r37+4];
	add.f32 	%f37, %f35, %f36;
	ld.shared.f32 	%f38, [%r37+8];
	add.f32 	%f39, %f37, %f38;
	ld.shared.f32 	%f40, [%r37+12];
	add.f32 	%f41, %f39, %f40;
	ld.shared.f32 	%f42, [%r37+16];
	add.f32 	%f43, %f41, %f42;
	ld.shared.f32 	%f44, [%r37+20];
	add.f32 	%f45, %f43, %f44;
	ld.shared.f32 	%f46, [%r37+24];
	add.f32 	%f47, %f45, %f46;
	ld.shared.f32 	%f48, [%r37+28];
	add.f32 	%f84, %f47, %f48;
	add.s32 	%r38, %r38, 16;
	add.s32 	%r37, %r37, 64;
	setp.ne.s32 	%p2, %r38, 0;
	@%p2 bra 	$L__BB0_2;
$L__BB0_3:
	setp.eq.s32 	%p3, %r2, 0;
	@%p3 bra 	$L__BB0_12;
	and.b32  	%r10, %r1, 7;
	setp.lt.u32 	%p4, %r2, 8;
	@%p4 bra 	$L__BB0_6;
	shl.b32 	%r29, %r40, 2;
	add.s32 	%r31, %r25, %r29;
	ld.shared.f32 	%f50, [%r31];
	add.f32 	%f51, %f84, %f50;
	ld.shared.f32 	%f52, [%r31+4];
	add.f32 	%f53, %f51, %f52;
	ld.shared.f32 	%f54, [%r31+8];
	add.f32 	%f55, %f53, %f54;
	ld.shared.f32 	%f56, [%r31+12];
	add.f32 	%f57, %f55, %f56;
	ld.shared.f32 	%f58, [%r31+16];
	add.f32 	%f59, %f57, %f58;
	ld.shared.f32 	%f60, [%r31+20];
	add.f32 	%f61, %f59, %f60;
	ld.shared.f32 	%f62, [%r31+24];
	add.f32 	%f63, %f61, %f62;
	ld.shared.f32 	%f64, [%r31+28];
	add.f32 	%f84, %f63, %f64;
	add.s32 	%r40, %r40, 8;
$L__BB0_6:
	setp.eq.s32 	%p5, %r10, 0;
	@%p5 bra 	$L__BB0_12;
	and.b32  	%r13, %r1, 3;
	setp.lt.u32 	%p6, %r10, 4;
	@%p6 bra 	$L__BB0_9;
	shl.b32 	%r32, %r40, 2;
	add.s32 	%r34, %r25, %r32;
	ld.shared.f32 	%f66, [%r34];
	add.f32 	%f67, %f84, %f66;
	ld.shared.f32 	%f68, [%r34+4];
	add.f32 	%f69, %f67, %f68;
	ld.shared.f32 	%f70, [%r34+8];
	add.f32 	%f71, %f69, %f70;
	ld.shared.f32 	%f72, [%r34+12];
	add.f32 	%f84, %f71, %f72;
	add.s32 	%r40, %r40, 4;
$L__BB0_9:
	setp.eq.s32 	%p7, %r13, 0;
	@%p7 bra 	$L__BB0_12;
	shl.b32 	%r35, %r40, 2;
	add.s32 	%r43, %r25, %r35;
	neg.s32 	%r42, %r13;
$L__BB0_11:
	.pragma "nounroll";
	ld.shared.f32 	%f73, [%r43];
	add.f32 	%f84, %f84, %f73;
	add.s32 	%r43, %r43, 4;
	add.s32 	%r42, %r42, 1;
	setp.ne.s32 	%p8, %r42, 0;
	@%p8 bra 	$L__BB0_11;
$L__BB0_12:
	cvt.rn.f32.u32 	%f74, %r1;
	div.rn.f32 	%f75, %f84, %f74;
	st.global.f32 	[%rd1], %f75;
	ret;

}


// ===== COMPILED SASS (sm_100) =====

	.target	sm_100

	.elftype	@"ET_EXEC"


//--------------------- .note.nv.tkinfo           --------------------------
	.section	.note.nv.tkinfo,"",@"SHT_NOTE"
	.sectionflags	@"SHF_NOTE_NV_TKINFO"
	.tkinfo
        /*0018*/ 	.word	0x00000002
        /*0030*/ 	.string	""
        /*0030*/ 	.string	"ptxas"
        /*0030*/ 	.string	"Cuda compilation tools, release 13.0, V13.0.88"
        /*0030*/ 	.string	"Build cuda_13.0.r13.0/compiler.36424714_0"
        /*0030*/ 	.string	"-arch sm_100 -m 64 "



//--------------------- .note.nv.cuinfo           --------------------------
	.section	.note.nv.cuinfo,"",@"SHT_NOTE"
	.sectionflags	@"SHF_NOTE_NV_CUINFO"
        /*0018*/ 	.short	0x0002
        /*001a*/ 	.short	0x0064
        /*001c*/ 	.short	0x0082
	.zero		2


//--------------------- .nv.info                  --------------------------
	.section	.nv.info,"",@"SHT_CUDA_INFO"
	.align	4


	//----- nvinfo : EIATTR_REGCOUNT
	.align		4
        /*0000*/ 	.byte	0x04, 0x2f
        /*0002*/ 	.short	(.L_1 - .L_0)
	.align		4
.L_0:
        /*0004*/ 	.word	index@(_Z10use_sharedPf)
        /*0008*/ 	.word	0x0000001b


	//----- nvinfo : EIATTR_FRAME_SIZE
	.align		4
.L_1:
        /*000c*/ 	.byte	0x04, 0x11
        /*000e*/ 	.short	(.L_3 - .L_2)
	.align		4
.L_2:
        /*0010*/ 	.word	index@($__internal_0_$__cuda_sm3x_div_rn_noftz_f32_slowpath)
        /*0014*/ 	.word	0x00000000


	//----- nvinfo : EIATTR_FRAME_SIZE
	.align		4
.L_3:
        /*0018*/ 	.byte	0x04, 0x11
        /*001a*/ 	.short	(.L_5 - .L_4)
	.align		4
.L_4:
        /*001c*/ 	.word	index@(_Z10use_sharedPf)
        /*0020*/ 	.word	0x00000000


	//----- nvinfo : EIATTR_MIN_STACK_SIZE
	.align		4
.L_5:
        /*0024*/ 	.byte	0x04, 0x12
        /*0026*/ 	.short	(.L_7 - .L_6)
	.align		4
.L_6:
        /*0028*/ 	.word	index@(_Z10use_sharedPf)
        /*002c*/ 	.word	0x00000000
.L_7:


//--------------------- .nv.compat                --------------------------
	.section	.nv.compat,"",@"SHT_CUDA_COMPAT_INFO"
	.align	4
        /*0000*/ 	.byte	0x02, 0x09, 0x00, 0x00, 0x02, 0x02, 0x01, 0x00, 0x02, 0x05, 0x05, 0x00, 0x03, 0x07, 0x01, 0x01
        /*0010*/ 	.byte	0x02, 0x03, 0x00, 0x00, 0x02, 0x06, 0x01, 0x00, 0x04, 0x0b, 0x08, 0x00, 0x01, 0x00, 0x00, 0x00
        /*0020*/ 	.byte	0x00, 0x00, 0x00, 0x00


//--------------------- .nv.info._Z10use_sharedPf --------------------------
	.section	.nv.info._Z10use_sharedPf,"",@"SHT_CUDA_INFO"
	.sectionflags	@""
	.align	4


	//----- nvinfo : EIATTR_CUDA_API_VERSION
	.align		4
        /*0000*/ 	.byte	0x04, 0x37
        /*0002*/ 	.short	(.L_9 - .L_8)
.L_8:
        /*0004*/ 	.word	0x00000082


	//----- nvinfo : EIATTR_KPARAM_INFO
	.align		4
.L_9:
        /*0008*/ 	.byte	0x04, 0x17
        /*000a*/ 	.short	(.L_11 - .L_10)
.L_10:
        /*000c*/ 	.word	0x00000000
        /*0010*/ 	.short	0x0000
        /*0012*/ 	.short	0x0000
        /*0014*/ 	.byte	0x00, 0xf5, 0x21, 0x00


	//----- nvinfo : EIATTR_SPARSE_MMA_MASK
	.align		4
.L_11:
        /*0018*/ 	.byte	0x03, 0x50
        /*001a*/ 	.short	0x0000


	//----- nvinfo : EIATTR_MAXREG_COUNT
	.align		4
        /*001c*/ 	.byte	0x03, 0x1b
        /*001e*/ 	.short	0x00ff


	//----- nvinfo : EIATTR_NUM_BARRIERS
	.align		4
        /*0020*/ 	.byte	0x02, 0x4c
        /*0022*/ 	.byte	0x01
	.zero		1


	//----- nvinfo : EIATTR_MERCURY_ISA_VERSION
	.align		4
        /*0024*/ 	.byte	0x03, 0x5f
        /*0026*/ 	.short	0x0101


	//----- nvinfo : EIATTR_VRC_CTA_INIT_COUNT
	.align		4
        /*0028*/ 	.byte	0x02, 0x4a
	.zero		1
	.zero		1


	//----- nvinfo : EIATTR_EXIT_INSTR_OFFSETS
	.align		4
        /*002c*/ 	.byte	0x04, 0x1c
        /*002e*/ 	.short	(.L_13 - .L_12)


	//   ....[0]....
.L_12:
        /*0030*/ 	.word	0x00000690


	//----- nvinfo : EIATTR_CRS_STACK_SIZE
	.align		4
.L_13:
        /*0034*/ 	.byte	0x04, 0x1e
        /*0036*/ 	.short	(.L_15 - .L_14)
.L_14:
        /*0038*/ 	.word	0x00000000


	//----- nvinfo : EIATTR_CBANK_PARAM_SIZE
	.align		4
.L_15:
        /*003c*/ 	.byte	0x03, 0x19
        /*003e*/ 	.short	0x0008


	//----- nvinfo : EIATTR_PARAM_CBANK
	.align		4
        /*0040*/ 	.byte	0x04, 0x0a
        /*0042*/ 	.short	(.L_17 - .L_16)
	.align		4
.L_16:
        /*0044*/ 	.word	index@(.nv.constant0._Z10use_sharedPf)
        /*0048*/ 	.short	0x0380
        /*004a*/ 	.short	0x0008


	//----- nvinfo : EIATTR_SW_WAR
	.align		4
.L_17:
        /*004c*/ 	.byte	0x04, 0x36
        /*004e*/ 	.short	(.L_19 - .L_18)
.L_18:
        /*0050*/ 	.word	0x00000008
.L_19:


//--------------------- .nv.callgraph             --------------------------
	.section	.nv.callgraph,"",@"SHT_CUDA_CALLGRAPH"
	.align	4
	.sectionentsize	8
	.align		4
        /*0000*/ 	.word	0x00000000
	.align		4
        /*0004*/ 	.word	0xffffffff
	.align		4
        /*0008*/ 	.word	0x00000000
	.align		4
        /*000c*/ 	.word	0xfffffffe
	.align		4
        /*0010*/ 	.word	0x00000000
	.align		4
        /*0014*/ 	.word	0xfffffffd
	.align		4
        /*0018*/ 	.word	0x00000000
	.align		4
        /*001c*/ 	.word	0xfffffffc


//--------------------- .text._Z10use_sharedPf    --------------------------
	.section	.text._Z10use_sharedPf,"ax",@progbits
	.align	128
        .global         _Z10use_sharedPf
        .type           _Z10use_sharedPf,@function
        .size           _Z10use_sharedPf,(.L_x_22 - _Z10use_sharedPf)
        .other          _Z10use_sharedPf,@"STO_CUDA_ENTRY STV_DEFAULT"
_Z10use_sharedPf:
.text._Z10use_sharedPf:
[----:B------:R-:W-:Y:S01]  /*0000*/  LDC R1, c[0x0][0x37c] ;  /* 0x0000df00ff017b82 */ /* 0x000fe20000000800 */
[----:B------:R-:W0:Y:S07]  /*0010*/  S2R R3, SR_TID.X ;  /* 0x0000000000037919 */ /* 0x000e2e0000002100 */
[----:B------:R-:W0:Y:S01]  /*0020*/  LDC.64 R4, c[0x0][0x380] ;  /* 0x0000e000ff047b82 */ /* 0x000e220000000a00 */
[----:B------:R-:W1:Y:S01]  /*0030*/  LDCU.64 UR6, c[0x0][0x358] ;  /* 0x00006b00ff0677ac */ /* 0x000e620008000a00 */
[----:B0-----:R-:W-:-:S05]  /*0040*/  IMAD.WIDE.U32 R4, R3, 0x4, R4 ;  /* 0x0000000403047825 */ /* 0x001fca00078e0004 */
[----:B-1----:R-:W2:Y:S01]  /*0050*/  LDG.E R7, desc[UR6][R4.64] ;  /* 0x0000000604077981 */ /* 0x002ea2000c1e1900 */
[----:B------:R-:W0:Y:S01]  /*0060*/  S2UR UR5, SR_CgaCtaId ;  /* 0x00000000000579c3 */ /* 0x000e220000008800 */
[----:B------:R-:W-:Y:S01]  /*0070*/  UMOV UR4, 0x400 ;  /* 0x0000040000047882 */ /* 0x000fe20000000000 */
[C---:B------:R-:W-:Y:S01]  /*0080*/  ISETP.GE.U32.AND P0, PT, R3.reuse, 0xf, PT ;  /* 0x0000000f0300780c */ /* 0x040fe20003f06070 */
[----:B------:R-:W-:Y:S01]  /*0090*/  VIADD R0, R3, 0x1 ;  /* 0x0000000103007836 */ /* 0x000fe20000000000 */
[----:B------:R-:W-:Y:S04]  /*00a0*/  BSSY.RECONVERGENT B0, `(.L_x_0) ;  /* 0x0000026000007945 */ /* 0x000fe80003800200 */
[----:B------:R-:W-:-:S04]  /*00b0*/  LOP3.LUT R6, R0, 0xf, RZ, 0xc0, !PT ;  /* 0x0000000f00067812 */ /* 0x000fc800078ec0ff */
[----:B------:R-:W-:Y:S01]  /*00c0*/  ISETP.NE.AND P1, PT, R6, RZ, PT ;  /* 0x000000ff0600720c */ /* 0x000fe20003f25270 */
[----:B0-----:R-:W-:-:S06]  /*00d0*/  ULEA UR4, UR5, UR4, 0x18 ;  /* 0x0000000405047291 */ /* 0x001fcc000f8ec0ff */
[----:B------:R-:W-:Y:S02]  /*00e0*/  LEA R8, R3, UR4, 0x2 ;  /* 0x0000000403087c11 */ /* 0x000fe4000f8e10ff */
[----:B------:R-:W-:-:S03]  /*00f0*/  CS2R R2, SRZ ;  /* 0x0000000000027805 */ /* 0x000fc6000001ff00 */
[----:B--2---:R0:W-:Y:S01]  /*0100*/  STS [R8], R7 ;  /* 0x0000000708007388 */ /* 0x0041e20000000800 */
[----:B------:R-:W-:Y:S06]  /*0110*/  BAR.SYNC.DEFER_BLOCKING 0x0 ;  /* 0x0000000000007b1d */ /* 0x000fec0000010000 */
[----:B------:R-:W-:Y:S05]  /*0120*/  @!P0 BRA `(.L_x_1) ;  /* 0x0000000000748947 */ /* 0x000fea0003800000 */
[----:B------:R-:W-:Y:S01]  /*0130*/  UIADD3 UR5, UPT, UPT, UR4, 0x20, URZ ;  /* 0x0000002004057890 */ /* 0x000fe2000fffe0ff */
[----:B------:R-:W-:Y:S01]  /*0140*/  LOP3.LUT R2, R0, 0x7f0, RZ, 0xc0, !PT ;  /* 0x000007f000027812 */ /* 0x000fe200078ec0ff */
[----:B------:R-:W-:-:S04]  /*0150*/  IMAD.MOV.U32 R3, RZ, RZ, RZ ;  /* 0x000000ffff037224 */ /* 0x000fc800078e00ff */
[----:B0-----:R-:W-:Y:S02]  /*0160*/  IMAD.U32 R7, RZ, RZ, UR5 ;  /* 0x00000005ff077e24 */ /* 0x001fe4000f8e00ff */
[----:B------:R-:W-:-:S07]  /*0170*/  IMAD.MOV R24, RZ, RZ, -R2 ;  /* 0x000000ffff187224 */ /* 0x000fce00078e0a02 */
.L_x_2:
[----:B------:R-:W0:Y:S01]  /*0180*/  LDS.128 R8, [R7+-0x20] ;  /* 0xffffe00007087984 */ /* 0x000e220000000c00 */
[----:B------:R-:W-:-:S03]  /*0190*/  IADD3 R24, PT, PT, R24, 0x10, RZ ;  /* 0x0000001018187810 */ /* 0x000fc60007ffe0ff */
[----:B------:R-:W1:Y:S01]  /*01a0*/  LDS.128 R12, [R7+-0x10] ;  /* 0xfffff000070c7984 */ /* 0x000e620000000c00 */
[----:B------:R-:W-:-:S03]  /*01b0*/  ISETP.NE.AND P0, PT, R24, RZ, PT ;  /* 0x000000ff1800720c */ /* 0x000fc60003f05270 */
[----:B------:R-:W2:Y:S04]  /*01c0*/  LDS.128 R16, [R7] ;  /* 0x0000000007107984 */ /* 0x000ea80000000c00 */
[----:B------:R3:W4:Y:S02]  /*01d0*/  LDS.128 R20, [R7+0x10] ;  /* 0x0000100007147984 */ /* 0x0007240000000c00 */
[----:B---3--:R-:W-:Y:S02]  /*01e0*/  VIADD R7, R7, 0x40 ;  /* 0x0000004007077836 */ /* 0x008fe40000000000 */
[----:B0-----:R-:W-:-:S04]  /*01f0*/  FADD R8, R8, R3 ;  /* 0x0000000308087221 */ /* 0x001fc80000000000 */
[----:B------:R-:W-:-:S04]  /*0200*/  FADD R9, R8, R9 ;  /* 0x0000000908097221 */ /* 0x000fc80000000000 */
[----:B------:R-:W-:-:S04]  /*0210*/  FADD R10, R9, R10 ;  /* 0x0000000a090a7221 */ /* 0x000fc80000000000 */
[----:B------:R-:W-:-:S04]  /*0220*/  FADD R11, R10, R11 ;  /* 0x0000000b0a0b7221 */ /* 0x000fc80000000000 */
[----:B-1----:R-:W-:-:S04]  /*0230*/  FADD R12, R11, R12 ;  /* 0x0000000c0b0c7221 */ /* 0x002fc80000000000 */
[----:B------:R-:W-:-:S04]  /*0240*/  FADD R13, R12, R13 ;  /* 0x0000000d0c0d7221 */ /* 0x000fc80000000000 */
[----:B------:R-:W-:-:S04]  /*0250*/  FADD R14, R13, R14 ;  /* 0x0000000e0d0e7221 */ /* 0x000fc80000000000 */
[----:B------:R-:W-:-:S04]  /*0260*/  FADD R15, R14, R15 ;  /* 0x0000000f0e0f7221 */ /* 0x000fc80000000000 */
[----:B--2---:R-:W-:-:S04]  /*0270*/  FADD R16, R15, R16 ;  /* 0x000000100f107221 */ /* 0x004fc80000000000 */
[----:B------:R-:W-:-:S04]  /*0280*/  FADD R17, R16, R17 ;  /* 0x0000001110117221 */ /* 0x000fc80000000000 */
[----:B------:R-:W-:-:S04]  /*0290*/  FADD R18, R17, R18 ;  /* 0x0000001211127221 */ /* 0x000fc80000000000 */
[----:B------:R-:W-:-:S04]  /*02a0*/  FADD R19, R18, R19 ;  /* 0x0000001312137221 */ /* 0x000fc80000000000 */
[----:B----4-:R-:W-:-:S04]  /*02b0*/  FADD R20, R19, R20 ;  /* 0x0000001413147221 */ /* 0x010fc80000000000 */
[----:B------:R-:W-:-:S04]  /*02c0*/  FADD R21, R20, R21 ;  /* 0x0000001514157221 */ /* 0x000fc80000000000 */
[----:B------:R-:W-:-:S04]  /*02d0*/  FADD R22, R21, R22 ;  /* 0x0000001615167221 */ /* 0x000fc80000000000 */
[----:B------:R-:W-:Y:S01]  /*02e0*/  FADD R3, R22, R23 ;  /* 0x0000001716037221 */ /* 0x000fe20000000000 */
[----:B------:R-:W-:Y:S06]  /*02f0*/  @P0 BRA `(.L_x_2) ;  /* 0xfffffffc00a00947 */ /* 0x000fec000383ffff */
.L_x_1:
[----:B------:R-:W-:Y:S05]  /*0300*/  BSYNC.RECONVERGENT B0 ;  /* 0x0000000000007941 */ /* 0x000fea0003800200 */
.L_x_0:
[----:B------:R-:W-:Y:S04]  /*0310*/  BSSY.RECONVERGENT B0, `(.L_x_3) ;  /* 0x0000028000007945 */ /* 0x000fe80003800200 */
[----:B------:R-:W-:Y:S05]  /*0320*/  @!P1 BRA `(.L_x_4) ;  /* 0x0000000000989947 */ /* 0x000fea0003800000 */
[----:B------:R-:W-:Y:S01]  /*0330*/  ISETP.GE.U32.AND P0, PT, R6, 0x8, PT ;  /* 0x000000080600780c */ /* 0x000fe20003f06070 */
[----:B------:R-:W-:Y:S01]  /*0340*/  BSSY.RECONVERGENT B1, `(.L_x_5) ;  /* 0x0000010000017945 */ /* 0x000fe20003800200 */
[----:B0-----:R-:W-:-:S04]  /*0350*/  LOP3.LUT R7, R0, 0x7, RZ, 0xc0, !PT ;  /* 0x0000000700077812 */ /* 0x001fc800078ec0ff */
[----:B------:R-:W-:-:S07]  /*0360*/  ISETP.NE.AND P1, PT, R7, RZ, PT ;  /* 0x000000ff0700720c */ /* 0x000fce0003f25270 */
[----:B------:R-:W-:Y:S06]  /*0370*/  @!P0 BRA `(.L_x_6) ;  /* 0x0000000000308947 */ /* 0x000fec0003800000 */
[C---:B------:R-:W-:Y:S01]  /*0380*/  LEA R6, R2.reuse, UR4, 0x2 ;  /* 0x0000000402067c11 */ /* 0x040fe2000f8e10ff */
[----:B------:R-:W-:-:S04]  /*0390*/  VIADD R2, R2, 0x8 ;  /* 0x0000000802027836 */ /* 0x000fc80000000000 */
[----:B------:R-:W0:Y:S04]  /*03a0*/  LDS.128 R8, [R6] ;  /* 0x0000000006087984 */ /* 0x000e280000000c00 */
[----:B------:R-:W1:Y:S01]  /*03b0*/  LDS.128 R12, [R6+0x10] ;  /* 0x00001000060c7984 */ /* 0x000e620000000c00 */
[----:B0-----:R-:W-:-:S04]  /*03c0*/  FADD R8, R3, R8 ;  /* 0x0000000803087221 */ /* 0x001fc80000000000 */
[----:B------:R-:W-:-:S04]  /*03d0*/  FADD R9, R8, R9 ;  /* 0x0000000908097221 */ /* 0x000fc80000000000 */
[----:B------:R-:W-:-:S04]  /*03e0*/  FADD R10, R9, R10 ;  /* 0x0000000a090a7221 */ /* 0x000fc80000000000 */
[----:B------:R-:W-:-:S04]  /*03f0*/  FADD R11, R10, R11 ;  /* 0x0000000b0a0b7221 */ /* 0x000fc80000000000 */
[----:B-1----:R-:W-:-:S04]  /*0400*/  FADD R12, R11, R12 ;  /* 0x0000000c0b0c7221 */ /* 0x002fc80000000000 */
[----:B------:R-:W-:-:S04]  /*0410*/  FADD R13, R12, R13 ;  /* 0x0000000d0c0d7221 */ /* 0x000fc80000000000 */
[----:B------:R-:W-:-:S04]  /*0420*/  FADD R14, R13, R14 ;  /* 0x0000000e0d0e7221 */ /* 0x000fc80000000000 */
[----:B------:R-:W-:-:S07]  /*0430*/  FADD R3, R14, R15 ;  /* 0x0000000f0e037221 */ /* 0x000fce0000000000 */
.L_x_6:
[----:B------:R-:W-:Y:S05]  /*0440*/  BSYNC.RECONVERGENT B1 ;  /* 0x0000000000017941 */ /* 0x000fea0003800200 */
.L_x_5:
[----:B------:R-:W-:Y:S05]  /*0450*/  @!P1 BRA `(.L_x_4) ;  /* 0x00000000004c9947 */ /* 0x000fea0003800000 */
[----:B------:R-:W-:Y:S02]  /*0460*/  ISETP.GE.U32.AND P0, PT, R7, 0x4, PT ;  /* 0x000000040700780c */ /* 0x000fe40003f06070 */
[----:B------:R-:W-:-:S04]  /*0470*/  LOP3.LUT R6, R0, 0x3, RZ, 0xc0, !PT ;  /* 0x0000000300067812 */ /* 0x000fc800078ec0ff */
[----:B------:R-:W-:-:S07]  /*0480*/  ISETP.NE.AND P1, PT, R6, RZ, PT ;  /* 0x000000ff0600720c */ /* 0x000fce0003f25270 */
[C---:B------:R-:W-:Y:S01]  /*0490*/  @P0 LEA R8, R2.reuse, UR4, 0x2 ;  /* 0x0000000402080c11 */ /* 0x040fe2000f8e10ff */
[----:B------:R-:W-:-:S05]  /*04a0*/  @P0 VIADD R2, R2, 0x4 ;  /* 0x0000000402020836 */ /* 0x000fca0000000000 */
[----:B------:R-:W0:Y:S02]  /*04b0*/  @P0 LDS.128 R8, [R8] ;  /* 0x0000000008080984 */ /* 0x000e240000000c00 */
[----:B0-----:R-:W-:-:S04]  /*04c0*/  @P0 FADD R12, R3, R8 ;  /* 0x00000008030c0221 */ /* 0x001fc80000000000 */
[----:B------:R-:W-:-:S04]  /*04d0*/  @P0 FADD R9, R12, R9 ;  /* 0x000000090c090221 */ /* 0x000fc80000000000 */
[----:B------:R-:W-:-:S04]  /*04e0*/  @P0 FADD R10, R9, R10 ;  /* 0x0000000a090a0221 */ /* 0x000fc80000000000 */
[----:B------:R-:W-:Y:S01]  /*04f0*/  @P0 FADD R3, R10, R11 ;  /* 0x0000000b0a030221 */ /* 0x000fe20000000000 */
[----:B------:R-:W-:Y:S06]  /*0500*/  @!P1 BRA `(.L_x_4) ;  /* 0x0000000000209947 */ /* 0x000fec0003800000 */
[----:B------:R-:W-:Y:S02]  /*0510*/  LEA R2, R2, UR4, 0x2 ;  /* 0x0000000402027c11 */ /* 0x000fe4000f8e10ff */
[----:B------:R-:W-:-:S07]  /*0520*/  IADD3 R6, PT, PT, -R6, RZ, RZ ;  /* 0x000000ff06067210 */ /* 0x000fce0007ffe1ff */
.L_x_7:
[----:B------:R0:W1:Y:S01]  /*0530*/  LDS R8, [R2] ;  /* 0x0000000002087984 */ /* 0x0000620000000800 */
[----:B------:R-:W-:-:S05]  /*0540*/  VIADD R6, R6, 0x1 ;  /* 0x0000000106067836 */ /* 0x000fca0000000000 */
[----:B------:R-:W-:Y:S01]  /*0550*/  ISETP.NE.AND P0, PT, R6, RZ, PT ;  /* 0x000000ff0600720c */ /* 0x000fe20003f05270 */
[----:B0-----:R-:W-:Y:S02]  /*0560*/  VIADD R2, R2, 0x4 ;  /* 0x0000000402027836 */ /* 0x001fe40000000000 */
[----:B-1----:R-:W-:-:S10]  /*0570*/  FADD R3, R8, R3 ;  /* 0x0000000308037221 */ /* 0x002fd40000000000 */
[----:B------:R-:W-:Y:S05]  /*0580*/  @P0 BRA `(.L_x_7) ;  /* 0xfffffffc00e80947 */ /* 0x000fea000383ffff */
.L_x_4:
[----:B------:R-:W-:Y:S05]  /*0590*/  BSYNC.RECONVERGENT B0 ;  /* 0x0000000000007941 */ /* 0x000fea0003800200 */
.L_x_3:
[----:B------:R-:W-:Y:S01]  /*05a0*/  I2FP.F32.U32 R6, R0 ;  /* 0x0000000000067245 */ /* 0x000fe20000201000 */
[----:B------:R-:W-:Y:S03]  /*05b0*/  BSSY.RECONVERGENT B0, `(.L_x_8) ;  /* 0x000000c000007945 */ /* 0x000fe60003800200 */
[----:B0-----:R-:W0:Y:S08]  /*05c0*/  MUFU.RCP R7, R6 ;  /* 0x0000000600077308 */ /* 0x001e300000001000 */
[----:B------:R-:W1:Y:S01]  /*05d0*/  FCHK P0, R3, R6 ;  /* 0x0000000603007302 */ /* 0x000e620000000000 */
[----:B0-----:R-:W-:-:S04]  /*05e0*/  FFMA R0, -R6, R7, 1 ;  /* 0x3f80000006007423 */ /* 0x001fc80000000107 */
[----:B------:R-:W-:-:S04]  /*05f0*/  FFMA R0, R7, R0, R7 ;  /* 0x0000000007007223 */ /* 0x000fc80000000007 */
[----:B------:R-:W-:-:S04]  /*0600*/  FFMA R7, R0, R3, RZ ;  /* 0x0000000300077223 */ /* 0x000fc800000000ff */
[----:B------:R-:W-:-:S04]  /*0610*/  FFMA R2, -R6, R7, R3 ;  /* 0x0000000706027223 */ /* 0x000fc80000000103 */
[----:B------:R-:W-:Y:S01]  /*0620*/  FFMA R7, R0, R2, R7 ;  /* 0x0000000200077223 */ /* 0x000fe20000000007 */
[----:B-1----:R-:W-:Y:S06]  /*0630*/  @!P0 BRA `(.L_x_9) ;  /* 0x00000000000c8947 */ /* 0x002fec0003800000 */
[----:B------:R-:W-:-:S07]  /*0640*/  MOV R2, 0x660 ;  /* 0x0000066000027802 */ /* 0x000fce0000000f00 */
[----:B------:R-:W-:Y:S05]  /*0650*/  CALL.REL.NOINC `($__internal_0_$__cuda_sm3x_div_rn_noftz_f32_slowpath) ;  /* 0x0000000000107944 */ /* 0x000fea0003c00000 */
[----:B------:R-:W-:-:S07]  /*0660*/  IMAD.MOV.U32 R7, RZ, RZ, R0 ;  /* 0x000000ffff077224 */ /* 0x000fce00078e0000 */
.L_x_9:
[----:B------:R-:W-:Y:S05]  /*0670*/  BSYNC.RECONVERGENT B0 ;  /* 0x0000000000007941 */ /* 0x000fea0003800200 */
.L_x_8:
[----:B------:R-:W-:Y:S01]  /*0680*/  STG.E desc[UR6][R4.64], R7 ;  /* 0x0000000704007986 */ /* 0x000fe2000c101906 */
[----:B------:R-:W-:Y:S05]  /*0690*/  EXIT ;  /* 0x000000000000794d */ /* 0x000fea0003800000 */
        .weak           $__internal_0_$__cuda_sm3x_div_rn_noftz_f32_slowpath
        .type           $__internal_0_$__cuda_sm3x_div_rn_noftz_f32_slowpath,@function
        .size           $__internal_0_$__cuda_sm3x_div_rn_noftz_f32_slowpath,(.L_x_22 - $__internal_0_$__cuda_sm3x_div_rn_noftz_f32_slowpath)
$__internal_0_$__cuda_sm3x_div_rn_noftz_f32_slowpath:
[----:B------:R-:W-:Y:S01]  /*06a0*/  SHF.R.U32.HI R7, RZ, 0x17, R6 ;  /* 0x00000017ff077819 */ /* 0x000fe20000011606 */
[----:B------:R-:W-:Y:S01]  /*06b0*/  BSSY.RECONVERGENT B1, `(.L_x_10) ;  /* 0x0000063000017945 */ /* 0x000fe20003800200 */
[----:B------:R-:W-:Y:S02]  /*06c0*/  SHF.R.U32.HI R0, RZ, 0x17, R3 ;  /* 0x00000017ff007819 */ /* 0x000fe40000011603 */
[----:B------:R-:W-:Y:S02]  /*06d0*/  LOP3.LUT R7, R7, 0xff, RZ, 0xc0, !PT ;  /* 0x000000ff07077812 */ /* 0x000fe400078ec0ff */
[----:B------:R-:W-:Y:S02]  /*06e0*/  LOP3.LUT R12, R0, 0xff, RZ, 0xc0, !PT ;  /* 0x000000ff000c7812 */ /* 0x000fe400078ec0ff */
[----:B------:R-:W-:-:S03]  /*06f0*/  IADD3 R9, PT, PT, R7, -0x1, RZ ;  /* 0xffffffff07097810 */ /* 0x000fc60007ffe0ff */
[----:B------:R-:W-:Y:S01]  /*0700*/  VIADD R10, R12, 0xffffffff ;  /* 0xffffffff0c0a7836 */ /* 0x000fe20000000000 */
[----:B------:R-:W-:-:S04]  /*0710*/  ISETP.GT.U32.AND P0, PT, R9, 0xfd, PT ;  /* 0x000000fd0900780c */ /* 0x000fc80003f04070 */
[----:B------:R-:W-:-:S13]  /*0720*/  ISETP.GT.U32.OR P0, PT, R10, 0xfd, P0 ;  /* 0x000000fd0a00780c */ /* 0x000fda0000704470 */
[----:B------:R-:W-:Y:S01]  /*0730*/  @!P0 IMAD.MOV.U32 R8, RZ, RZ, RZ ;  /* 0x000000ffff088224 */ /* 0x000fe200078e00ff */
[----:B------:R-:W-:Y:S06]  /*0740*/  @!P0 BRA `(.L_x_11) ;  /* 0x0000000000608947 */ /* 0x000fec0003800000 */
[----:B------:R-:W-:Y:S01]  /*0750*/  FSETP.GTU.FTZ.AND P0, PT, |R3|, +INF , PT ;  /* 0x7f8000000300780b */ /* 0x000fe20003f1c200 */
[----:B------:R-:W-:Y:S01]  /*0760*/  IMAD.MOV.U32 R0, RZ, RZ, R6 ;  /* 0x000000ffff007224 */ /* 0x000fe200078e0006 */
[----:B------:R-:W-:-:S04]  /*0770*/  FSETP.GTU.FTZ.AND P1, PT, |R6|, +INF , PT ;  /* 0x7f8000000600780b */ /* 0x000fc80003f3c200 */
[----:B------:R-:W-:-:S13]  /*0780*/  PLOP3.LUT P0, PT, P0, P1, PT, 0xf8, 0x8f ;  /* 0x00000000008f781c */ /* 0x000fda0000703f70 */
[----:B------:R-:W-:Y:S05]  /*0790*/  @P0 BRA `(.L_x_12) ;  /* 0x00000004004c0947 */ /* 0x000fea0003800000 */
[----:B------:R-:W-:-:S13]  /*07a0*/  LOP3.LUT P0, RZ, R6, 0x7fffffff, R3, 0xc8, !PT ;  /* 0x7fffffff06ff7812 */ /* 0x000fda000780c803 */
[----:B------:R-:W-:Y:S05]  /*07b0*/  @!P0 BRA `(.L_x_13) ;  /* 0x00000004003c8947 */ /* 0x000fea0003800000 */
[C---:B------:R-:W-:Y:S02]  /*07c0*/  FSETP.NEU.FTZ.AND P2, PT, |R3|.reuse, +INF , PT ;  /* 0x7f8000000300780b */ /* 0x040fe40003f5d200 */
[----:B------:R-:W-:Y:S02]  /*07d0*/  FSETP.NEU.FTZ.AND P1, PT, |R0|, +INF , PT ;  /* 0x7f8000000000780b */ /* 0x000fe40003f3d200 */
[----:B------:R-:W-:-:S11]  /*07e0*/  FSETP.NEU.FTZ.AND P0, PT, |R3|, +INF , PT ;  /* 0x7f8000000300780b */ /* 0x000fd60003f1d200 */
[----:B------:R-:W-:Y:S05]  /*07f0*/  @!P1 BRA !P2, `(.L_x_13) ;  /* 0x00000004002c9947 */ /* 0x000fea0005000000 */
[----:B------:R-:W-:-:S04]  /*0800*/  LOP3.LUT P2, RZ, R3, 0x7fffffff, RZ, 0xc0, !PT ;  /* 0x7fffffff03ff7812 */ /* 0x000fc8000784c0ff */
[----:B------:R-:W-:-:S13]  /*0810*/  PLOP3.LUT P1, PT, P1, P2, PT, 0x2f, 0xf2 ;  /* 0x0000000000f2781c */ /* 0x000fda0000f24577 */
[----:B------:R-:W-:Y:S05]  /*0820*/  @P1 BRA `(.L_x_14) ;  /* 0x0000000400181947 */ /* 0x000fea0003800000 */
[----:B------:R-:W-:-:S04]  /*0830*/  LOP3.LUT P1, RZ, R6, 0x7fffffff, RZ, 0xc0, !PT ;  /* 0x7fffffff06ff7812 */ /* 0x000fc8000782c0ff */
[----:B------:R-:W-:-:S13]  /*0840*/  PLOP3.LUT P0, PT, P0, P1, PT, 0x2f, 0xf2 ;  /* 0x0000000000f2781c */ /* 0x000fda0000702577 */
[----:B------:R-:W-:Y:S05]  /*0850*/  @P0 BRA `(.L_x_15) ;  /* 0x0000000400000947 */ /* 0x000fea0003800000 */
[----:B------:R-:W-:Y:S02]  /*0860*/  ISETP.GE.AND P0, PT, R10, RZ, PT ;  /* 0x000000ff0a00720c */ /* 0x000fe40003f06270 */
[----:B------:R-:W-:-:S11]  /*0870*/  ISETP.GE.AND P1, PT, R9, RZ, PT ;  /* 0x000000ff0900720c */ /* 0x000fd60003f26270 */
[----:B------:R-:W-:Y:S01]  /*0880*/  @P0 MOV R8, RZ ;  /* 0x000000ff00080202 */ /* 0x000fe20000000f00 */
[----:B------:R-:W-:Y:S02]  /*0890*/  @!P0 IMAD.MOV.U32 R8, RZ, RZ, -0x40 ;  /* 0xffffffc0ff088424 */ /* 0x000fe400078e00ff */
[----:B------:R-:W-:Y:S01]  /*08a0*/  @!P0 FFMA R3, R3, 1.84467440737095516160e+19, RZ ;  /* 0x5f80000003038823 */ /* 0x000fe200000000ff */
[----:B------:R-:W-:Y:S01]  /*08b0*/  @!P1 FFMA R6, R0, 1.84467440737095516160e+19, RZ ;  /* 0x5f80000000069823 */ /* 0x000fe200000000ff */
[----:B------:R-:W-:-:S07]  /*08c0*/  @!P1 VIADD R8, R8, 0x40 ;  /* 0x0000004008089836 */ /* 0x000fce0000000000 */
.L_x_11:
[----:B------:R-:W-:Y:S01]  /*08d0*/  LEA R9, R7, 0xc0800000, 0x17 ;  /* 0xc080000007097811 */ /* 0x000fe200078eb8ff */
[----:B------:R-:W-:Y:S04]  /*08e0*/  BSSY.RECONVERGENT B2, `(.L_x_16) ;  /* 0x0000036000027945 */ /* 0x000fe80003800200 */
[----:B------:R-:W-:Y:S01]  /*08f0*/  IMAD.IADD R9, R6, 0x1, -R9 ;  /* 0x0000000106097824 */ /* 0x000fe200078e0a09 */
[----:B------:R-:W-:-:S03]  /*0900*/  IADD3 R6, PT, PT, R12, -0x7f, RZ ;  /* 0xffffff810c067810 */ /* 0x000fc60007ffe0ff */
[----:B------:R-:W0:Y:S01]  /*0910*/  MUFU.RCP R10, R9 ;  /* 0x00000009000a7308 */ /* 0x000e220000001000 */
[----:B------:R-:W-:Y:S01]  /*0920*/  FADD.FTZ R11, -R9, -RZ ;  /* 0x800000ff090b7221 */ /* 0x000fe20000010100 */
[C---:B------:R-:W-:Y:S01]  /*0930*/  IMAD R0, R6.reuse, -0x800000, R3 ;  /* 0xff80000006007824 */ /* 0x040fe200078e0203 */
[----:B------:R-:W-:-:S05]  /*0940*/  IADD3 R7, PT, PT, R6, 0x7f, -R7 ;  /* 0x0000007f06077810 */ /* 0x000fca0007ffe807 */
[----:B------:R-:W-:Y:S02]  /*0950*/  IMAD.IADD R7, R7, 0x1, R8 ;  /* 0x0000000107077824 */ /* 0x000fe400078e0208 */
[----:B0-----:R-:W-:-:S04]  /*0960*/  FFMA R13, R10, R11, 1 ;  /* 0x3f8000000a0d7423 */ /* 0x001fc8000000000b */
[----:B------:R-:W-:-:S04]  /*0970*/  FFMA R12, R10, R13, R10 ;  /* 0x0000000d0a0c7223 */ /* 0x000fc8000000000a */
[----:B------:R-:W-:-:S04]  /*0980*/  FFMA R3, R0, R12, RZ ;  /* 0x0000000c00037223 */ /* 0x000fc800000000ff */
[----:B------:R-:W-:-:S04]  /*0990*/  FFMA R10, R11, R3, R0 ;  /* 0x000000030b0a7223 */ /* 0x000fc80000000000 */
[----:B------:R-:W-:-:S04]  /*09a0*/  FFMA R13, R12, R10, R3 ;  /* 0x0000000a0c0d7223 */ /* 0x000fc80000000003 */
[----:B------:R-:W-:-:S04]  /*09b0*/  FFMA R10, R11, R13, R0 ;  /* 0x0000000d0b0a7223 */ /* 0x000fc80000000000 */
[----:B------:R-:W-:-:S05]  /*09c0*/  FFMA R0, R12, R10, R13 ;  /* 0x0000000a0c007223 */ /* 0x000fca000000000d */
[----:B------:R-:W-:-:S04]  /*09d0*/  SHF.R.U32.HI R3, RZ, 0x17, R0 ;  /* 0x00000017ff037819 */ /* 0x000fc80000011600 */
[----:B------:R-:W-:-:S05]  /*09e0*/  LOP3.LUT R3, R3, 0xff, RZ, 0xc0, !PT ;  /* 0x000000ff03037812 */ /* 0x000fca00078ec0ff */
[----:B------:R-:W-:-:S04]  /*09f0*/  IMAD.IADD R9, R3, 0x1, R7 ;  /* 0x0000000103097824 */ /* 0x000fc800078e0207 */
[----:B------:R-:W-:-:S05]  /*0a00*/  VIADD R3, R9, 0xffffffff ;  /* 0xffffffff09037836 */ /* 0x000fca0000000000 */
[----:B------:R-:W-:-:S13]  /*0a10*/  ISETP.GE.U32.AND P0, PT, R3, 0xfe, PT ;  /* 0x000000fe0300780c */ /* 0x000fda0003f06070 */
[----:B------:R-:W-:Y:S05]  /*0a20*/  @!P0 BRA `(.L_x_17) ;  /* 0x0000000000808947 */ /* 0x000fea0003800000 */
[----:B------:R-:W-:-:S13]  /*0a30*/  ISETP.GT.AND P0, PT, R9, 0xfe, PT ;  /* 0x000000fe0900780c */ /* 0x000fda0003f04270 */
[----:B------:R-:W-:Y:S05]  /*0a40*/  @P0 BRA `(.L_x_18) ;  /* 0x00000000006c0947 */ /* 0x000fea0003800000 */
[----:B------:R-:W-:-:S13]  /*0a50*/  ISETP.GE.AND P0, PT, R9, 0x1, PT ;  /* 0x000000010900780c */ /* 0x000fda0003f06270 */
[----:B------:R-:W-:Y:S05]  /*0a60*/  @P0 BRA `(.L_x_19) ;  /* 0x0000000000740947 */ /* 0x000fea0003800000 */
[----:B------:R-:W-:Y:S02]  /*0a70*/  ISETP.GE.AND P0, PT, R9, -0x18, PT ;  /* 0xffffffe80900780c */ /* 0x000fe40003f06270 */
[----:B------:R-:W-:-:S11]  /*0a80*/  LOP3.LUT R0, R0, 0x80000000, RZ, 0xc0, !PT ;  /* 0x8000000000007812 */ /* 0x000fd600078ec0ff */
[----:B------:R-:W-:Y:S05]  /*0a90*/  @!P0 BRA `(.L_x_19) ;  /* 0x0000000000688947 */ /* 0x000fea0003800000 */
[CCC-:B------:R-:W-:Y:S01]  /*0aa0*/  FFMA.RZ R3, R12.reuse, R10.reuse, R13.reuse ;  /* 0x0000000a0c037223 */ /* 0x1c0fe2000000c00d */
[C---:B------:R-:W-:Y:S01]  /*0ab0*/  IADD3 R8, PT, PT, R9.reuse, 0x20, RZ ;  /* 0x0000002009087810 */ /* 0x040fe20007ffe0ff */
[CCC-:B------:R-:W-:Y:S01]  /*0ac0*/  FFMA.RM R6, R12.reuse, R10.reuse, R13.reuse ;  /* 0x0000000a0c067223 */ /* 0x1c0fe2000000400d */
[----:B------:R-:W-:Y:S02]  /*0ad0*/  ISETP.NE.AND P2, PT, R9, RZ, PT ;  /* 0x000000ff0900720c */ /* 0x000fe40003f45270 */
[----:B------:R-:W-:Y:S01]  /*0ae0*/  LOP3.LUT R7, R3, 0x7fffff, RZ, 0xc0, !PT ;  /* 0x007fffff03077812 */ /* 0x000fe200078ec0ff */
[----:B------:R-:W-:Y:S01]  /*0af0*/  FFMA.RP R3, R12, R10, R13 ;  /* 0x0000000a0c037223 */ /* 0x000fe2000000800d */
[----:B------:R-:W-:Y:S01]  /*0b00*/  ISETP.NE.AND P1, PT, R9, RZ, PT ;  /* 0x000000ff0900720c */ /* 0x000fe20003f25270 */
[----:B------:R-:W-:Y:S01]  /*0b10*/  IMAD.MOV R9, RZ, RZ, -R9 ;  /* 0x000000ffff097224 */ /* 0x000fe200078e0a09 */
[----:B------:R-:W-:Y:S02]  /*0b20*/  LOP3.LUT R7, R7, 0x800000, RZ, 0xfc, !PT ;  /* 0x0080000007077812 */ /* 0x000fe400078efcff */
[----:B------:R-:W-:-:S02]  /*0b30*/  FSETP.NEU.FTZ.AND P0, PT, R3, R6, PT ;  /* 0x000000060300720b */ /* 0x000fc40003f1d000 */
[----:B------:R-:W-:Y:S02]  /*0b40*/  SHF.L.U32 R8, R7, R8, RZ ;  /* 0x0000000807087219 */ /* 0x000fe400000006ff */
[----:B------:R-:W-:Y:S02]  /*0b50*/  SEL R6, R9, RZ, P2 ;  /* 0x000000ff09067207 */ /* 0x000fe40001000000 */
[----:B------:R-:W-:Y:S02]  /*0b60*/  ISETP.NE.AND P1, PT, R8, RZ, P1 ;  /* 0x000000ff0800720c */ /* 0x000fe40000f25270 */
[----:B------:R-:W-:Y:S02]  /*0b70*/  SHF.R.U32.HI R6, RZ, R6, R7 ;  /* 0x00000006ff067219 */ /* 0x000fe40000011607 */
[----:B------:R-:W-:Y:S02]  /*0b80*/  PLOP3.LUT P0, PT, P0, P1, PT, 0xf8, 0x8f ;  /* 0x00000000008f781c */ /* 0x000fe40000703f70 */
[----:B------:R-:W-:-:S02]  /*0b90*/  SHF.R.U32.HI R8, RZ, 0x1, R6 ;  /* 0x00000001ff087819 */ /* 0x000fc40000011606 */
[----:B------:R-:W-:-:S04]  /*0ba0*/  SEL R3, RZ, 0x1, !P0 ;  /* 0x00000001ff037807 */ /* 0x000fc80004000000 */
[----:B------:R-:W-:-:S04]  /*0bb0*/  LOP3.LUT R3, R3, 0x1, R8, 0xf8, !PT ;  /* 0x0000000103037812 */ /* 0x000fc800078ef808 */
[----:B------:R-:W-:-:S05]  /*0bc0*/  LOP3.LUT R3, R3, R6, RZ, 0xc0, !PT ;  /* 0x0000000603037212 */ /* 0x000fca00078ec0ff */
[----:B------:R-:W-:-:S05]  /*0bd0*/  IMAD.IADD R3, R8, 0x1, R3 ;  /* 0x0000000108037824 */ /* 0x000fca00078e0203 */
[----:B------:R-:W-:Y:S01]  /*0be0*/  LOP3.LUT R0, R3, R0, RZ, 0xfc, !PT ;  /* 0x0000000003007212 */ /* 0x000fe200078efcff */
[----:B------:R-:W-:Y:S06]  /*0bf0*/  BRA `(.L_x_19) ;  /* 0x0000000000107947 */ /* 0x000fec0003800000 */
.L_x_18:
[----:B------:R-:W-:-:S04]  /*0c00*/  LOP3.LUT R0, R0, 0x80000000, RZ, 0xc0, !PT ;  /* 0x8000000000007812 */ /* 0x000fc800078ec0ff */
[----:B------:R-:W-:Y:S01]  /*0c10*/  LOP3.LUT R0, R0, 0x7f800000, RZ, 0xfc, !PT ;  /* 0x7f80000000007812 */ /* 0x000fe200078efcff */
[----:B------:R-:W-:Y:S06]  /*0c20*/  BRA `(.L_x_19) ;  /* 0x0000000000047947 */ /* 0x000fec0003800000 */
.L_x_17:
[----:B------:R-:W-:-:S07]  /*0c30*/  LEA R0, R7, R0, 0x17 ;  /* 0x0000000007007211 */ /* 0x000fce00078eb8ff */
.L_x_19:
[----:B------:R-:W-:Y:S05]  /*0c40*/  BSYNC.RECONVERGENT B2 ;  /* 0x0000000000027941 */ /* 0x000fea0003800200 */
.L_x_16:
[----:B------:R-:W-:Y:S05]  /*0c50*/  BRA `(.L_x_20) ;  /* 0x0000000000207947 */ /* 0x000fea0003800000 */
.L_x_15:
[----:B------:R-:W-:-:S04]  /*0c60*/  LOP3.LUT R0, R6, 0x80000000, R3, 0x48, !PT ;  /* 0x8000000006007812 */ /* 0x000fc800078e4803 */
[----:B------:R-:W-:Y:S01]  /*0c70*/  LOP3.LUT R0, R0, 0x7f800000, RZ, 0xfc, !PT ;  /* 0x7f80000000007812 */ /* 0x000fe200078efcff */
[----:B------:R-:W-:Y:S06]  /*0c80*/  BRA `(.L_x_20) ;  /* 0x0000000000147947 */ /* 0x000fec0003800000 */
.L_x_14:
[----:B------:R-:W-:Y:S01]  /*0c90*/  LOP3.LUT R0, R6, 0x80000000, R3, 0x48, !PT ;  /* 0x8000000006007812 */ /* 0x000fe200078e4803 */
[----:B------:R-:W-:Y:S06]  /*0ca0*/  BRA `(.L_x_20) ;  /* 0x00000000000c7947 */ /* 0x000fec0003800000 */
.L_x_13:
[----:B------:R-:W0:Y:S01]  /*0cb0*/  MUFU.RSQ R0, -QNAN ;  /* 0xffc0000000007908 */ /* 0x000e220000001400 */
[----:B------:R-:W-:Y:S05]  /*0cc0*/  BRA `(.L_x_20) ;  /* 0x0000000000047947 */ /* 0x000fea0003800000 */
.L_x_12:
[----:B------:R-:W-:-:S07]  /*0cd0*/  FADD.FTZ R0, R3, R0 ;  /* 0x0000000003007221 */ /* 0x000fce0000010000 */
.L_x_20:
[----:B------:R-:W-:Y:S05]  /*0ce0*/  BSYNC.RECONVERGENT B1 ;  /* 0x0000000000017941 */ /* 0x000fea0003800200 */
.L_x_10:
[----:B------:R-:W-:-:S04]  /*0cf0*/  IMAD.MOV.U32 R3, RZ, RZ, 0x0 ;  /* 0x00000000ff037424 */ /* 0x000fc800078e00ff */
[----:B0-----:R-:W-:Y:S05]  /*0d00*/  RET.REL.NODEC R2 `(_Z10use_sharedPf) ;  /* 0xfffffff002bc7950 */ /* 0x001fea0003c3ffff */
.L_x_21:
[----:B------:R-:W-:-:S00]  /*0d10*/  BRA `(.L_x_21) ;  /* 0xfffffffc00fc7947 */ /* 0x000fc0000383ffff */
[----:B------:R-:W-:-:S00]  /*0d20*/  NOP ;  /* 0x0000000000007918 */ /* 0x000fc00000000000 */
        /* <DEDUP_REMOVED lines=13> */
.L_x_22:


//--------------------- .nv.shared._Z10use_sharedPf --------------------------
	.section	.nv.shared._Z10use_sharedPf,"aw",@nobits
	.sectionflags	@""
	.align	4
.nv.shared._Z10use_sharedPf:
	.zero		1536


//--------------------- .nv.shared.reserved.0     --------------------------
	.section	.nv.shared.reserved.0,"aw",@nobits
	.weak		__nv_reservedSMEM_offset_0_alias
	.size		__nv_reservedSMEM_offset_0_alias, 0, 64
	.other		__nv_reservedSMEM_offset_0_alias,@"STO_CUDA_RESERVED_SHARED STV_DEFAULT"
__nv_reservedSMEM_offset_0_alias:
	.zero		0
	.zero		64


//--------------------- .nv.constant0._Z10use_sharedPf --------------------------
	.section	.nv.constant0._Z10use_sharedPf,"a",@progbits
	.sectionflags	@""
	.align	4
.nv.constant0._Z10use_sharedPf:
	.zero		904


//--------------------- SYMBOLS --------------------------

	.type		.nv.reservedSmem.offset0,@object
	.size		.nv.reservedSmem.offset0,0x4
	.type		.nv.reservedSmem.cap,@object
	.size		.nv.reservedSmem.cap,0x4
